//
// Generated by NVIDIA NVVM Compiler
//
// Compiler Build ID: CL-36424714
// Cuda compilation tools, release 13.0, V13.0.88
// Based on NVVM 20.0.0
//

.version 9.0
.target sm_100
.address_size 64

	// .globl	_Z21normal_multiplicationPiS_S_

.visible .entry _Z21normal_multiplicationPiS_S_(
	.param .u64 .ptr .align 1 _Z21normal_multiplicationPiS_S__param_0,
	.param .u64 .ptr .align 1 _Z21normal_multiplicationPiS_S__param_1,
	.param .u64 .ptr .align 1 _Z21normal_multiplicationPiS_S__param_2
)
{
	.reg .b32 	%r<5>;
	.reg .b64 	%rd<11>;

	ld.param.u64 	%rd1, [_Z21normal_multiplicationPiS_S__param_0];
	ld.param.u64 	%rd2, [_Z21normal_multiplicationPiS_S__param_1];
	ld.param.u64 	%rd3, [_Z21normal_multiplicationPiS_S__param_2];
	cvta.to.global.u64 	%rd4, %rd3;
	cvta.to.global.u64 	%rd5, %rd2;
	cvta.to.global.u64 	%rd6, %rd1;
	mov.u32 	%r1, %tid.x;
	mul.wide.u32 	%rd7, %r1, 4;
	add.s64 	%rd8, %rd6, %rd7;
	ld.global.u32 	%r2, [%rd8];
	add.s64 	%rd9, %rd5, %rd7;
	ld.global.u32 	%r3, [%rd9];
	mul.lo.s32 	%r4, %r3, %r2;
	add.s64 	%rd10, %rd4, %rd7;
	st.global.u32 	[%rd10], %r4;
	ret;

}


// ===== COMPILED SASS (sm_100) =====

	.target	sm_100

	.elftype	@"ET_EXEC"


//--------------------- .note.nv.tkinfo           --------------------------
	.section	.note.nv.tkinfo,"",@"SHT_NOTE"
	.sectionflags	@"SHF_NOTE_NV_TKINFO"
	.tkinfo
        /*0018*/ 	.word	0x00000002
        /*0030*/ 	.string	""
        /*0030*/ 	.string	"ptxas"
        /*0030*/ 	.string	"Cuda compilation tools, release 13.0, V13.0.88"
        /*0030*/ 	.string	"Build cuda_13.0.r13.0/compiler.36424714_0"
        /*0030*/ 	.string	"-arch sm_100 -m 64 "



//--------------------- .note.nv.cuinfo           --------------------------
	.section	.note.nv.cuinfo,"",@"SHT_NOTE"
	.sectionflags	@"SHF_NOTE_NV_CUINFO"
        /*0018*/ 	.short	0x0002
        /*001a*/ 	.short	0x0064
        /*001c*/ 	.short	0x0082
	.zero		2


//--------------------- .nv.info                  --------------------------
	.section	.nv.info,"",@"SHT_CUDA_INFO"
	.align	4


	//----- nvinfo : EIATTR_REGCOUNT
	.align		4
        /*0000*/ 	.byte	0x04, 0x2f
        /*0002*/ 	.short	(.L_1 - .L_0)
	.align		4
.L_0:
        /*0004*/ 	.word	index@(_Z21normal_multiplicationPiS_S_)
        /*0008*/ 	.word	0x0000000c


	//----- nvinfo : EIATTR_FRAME_SIZE
	.align		4
.L_1:
        /*000c*/ 	.byte	0x04, 0x11
        /*000e*/ 	.short	(.L_3 - .L_2)
	.align		4
.L_2:
        /*0010*/ 	.word	index@(_Z21normal_multiplicationPiS_S_)
        /*0014*/ 	.word	0x00000000


	//----- nvinfo : EIATTR_MIN_STACK_SIZE
	.align		4
.L_3:
        /*0018*/ 	.byte	0x04, 0x12
        /*001a*/ 	.short	(.L_5 - .L_4)
	.align		4
.L_4:
        /*001c*/ 	.word	index@(_Z21normal_multiplicationPiS_S_)
        /*0020*/ 	.word	0x00000000
.L_5:


//--------------------- .nv.compat                --------------------------
	.section	.nv.compat,"",@"SHT_CUDA_COMPAT_INFO"
	.align	4
        /*0000*/ 	.byte	0x02, 0x09, 0x00, 0x00, 0x02, 0x02, 0x01, 0x00, 0x02, 0x05, 0x05, 0x00, 0x03, 0x07, 0x01, 0x01
        /*0010*/ 	.byte	0x02, 0x03, 0x00, 0x00, 0x02, 0x06, 0x01, 0x00, 0x04, 0x0b, 0x08, 0x00, 0x09, 0x00, 0x00, 0x00
        /*0020*/ 	.byte	0x00, 0x00, 0x00, 0x00


//--------------------- .nv.info._Z21normal_multiplicationPiS_S_ --------------------------
	.section	.nv.info._Z21normal_multiplicationPiS_S_,"",@"SHT_CUDA_INFO"
	.sectionflags	@""
	.align	4


	//----- nvinfo : EIATTR_CUDA_API_VERSION
	.align		4
        /*0000*/ 	.byte	0x04, 0x37
        /*0002*/ 	.short	(.L_7 - .L_6)
.L_6:
        /*0004*/ 	.word	0x00000082


	//----- nvinfo : EIATTR_KPARAM_INFO
	.align		4
.L_7:
        /*0008*/ 	.byte	0x04, 0x17
        /*000a*/ 	.short	(.L_9 - .L_8)
.L_8:
        /*000c*/ 	.word	0x00000000
        /*0010*/ 	.short	0x0002
        /*0012*/ 	.short	0x0010
        /*0014*/ 	.byte	0x00, 0xf5, 0x21, 0x00


	//----- nvinfo : EIATTR_KPARAM_INFO
	.align		4
.L_9:
        /*0018*/ 	.byte	0x04, 0x17
        /*001a*/ 	.short	(.L_11 - .L_10)
.L_10:
        /*001c*/ 	.word	0x00000000
        /*0020*/ 	.short	0x0001
        /*0022*/ 	.short	0x0008
        /*0024*/ 	.byte	0x00, 0xf5, 0x21, 0x00


	//----- nvinfo : EIATTR_KPARAM_INFO
	.align		4
.L_11:
        /*0028*/ 	.byte	0x04, 0x17
        /*002a*/ 	.short	(.L_13 - .L_12)
.L_12:
        /*002c*/ 	.word	0x00000000
        /*0030*/ 	.short	0x0000
        /*0032*/ 	.short	0x0000
        /*0034*/ 	.byte	0x00, 0xf5, 0x21, 0x00


	//----- nvinfo : EIATTR_SPARSE_MMA_MASK
	.align		4
.L_13:
        /*0038*/ 	.byte	0x03, 0x50
        /*003a*/ 	.short	0x0000


	//----- nvinfo : EIATTR_MAXREG_COUNT
	.align		4
        /*003c*/ 	.byte	0x03, 0x1b
        /*003e*/ 	.short	0x00ff


	//----- nvinfo : EIATTR_MERCURY_ISA_VERSION
	.align		4
        /*0040*/ 	.byte	0x03, 0x5f
        /*0042*/ 	.short	0x0101


	//----- nvinfo : EIATTR_VRC_CTA_INIT_COUNT
	.align		4
        /*0044*/ 	.byte	0x02, 0x4a
	.zero		1
	.zero		1


	//----- nvinfo : EIATTR_EXIT_INSTR_OFFSETS
	.align		4
        /*0048*/ 	.byte	0x04, 0x1c
        /*004a*/ 	.short	(.L_15 - .L_14)


	//   ....[0]....
.L_14:
        /*004c*/ 	.word	0x000000d0


	//----- nvinfo : EIATTR_CBANK_PARAM_SIZE
	.align		4
.L_15:
        /*0050*/ 	.byte	0x03, 0x19
        /*0052*/ 	.short	0x0018


	//----- nvinfo : EIATTR_PARAM_CBANK
	.align		4
        /*0054*/ 	.byte	0x04, 0x0a
        /*0056*/ 	.short	(.L_17 - .L_16)
	.align		4
.L_16:
        /*0058*/ 	.word	index@(.nv.constant0._Z21normal_multiplicationPiS_S_)
        /*005c*/ 	.short	0x0380
        /*005e*/ 	.short	0x0018


	//----- nvinfo : EIATTR_SW_WAR
	.align		4
.L_17:
        /*0060*/ 	.byte	0x04, 0x36
        /*0062*/ 	.short	(.L_19 - .L_18)
.L_18:
        /*0064*/ 	.word	0x00000008
.L_19:


//--------------------- .nv.callgraph             --------------------------
	.section	.nv.callgraph,"",@"SHT_CUDA_CALLGRAPH"
	.align	4
	.sectionentsize	8
	.align		4
        /*0000*/ 	.word	0x00000000
	.align		4
        /*0004*/ 	.word	0xffffffff
	.align		4
        /*0008*/ 	.word	0x00000000
	.align		4
        /*000c*/ 	.word	0xfffffffe
	.align		4
        /*0010*/ 	.word	0x00000000
	.align		4
        /*0014*/ 	.word	0xfffffffd
	.align		4
        /*0018*/ 	.word	0x00000000
	.align		4
        /*001c*/ 	.word	0xfffffffc


//--------------------- .text._Z21normal_multiplicationPiS_S_ --------------------------
	.section	.text._Z21normal_multiplicationPiS_S_,"ax",@progbits
	.align	128
        .global         _Z21normal_multiplicationPiS_S_
        .type           _Z21normal_multiplicationPiS_S_,@function
        .size           _Z21normal_multiplicationPiS_S_,(.L_x_1 - _Z21normal_multiplicationPiS_S_)
        .other          _Z21normal_multiplicationPiS_S_,@"STO_CUDA_ENTRY STV_DEFAULT"
_Z21normal_multiplicationPiS_S_:
.text._Z21normal_multiplicationPiS_S_:
[----:B------:R-:W-:Y:S01]  /*0000*/  LDC R1, c[0x0][0x37c] ;  /* 0x0000df00ff017b82 */ /* 0x000fe20000000800 */
[----:B------:R-:W0:Y:S07]  /*0010*/  S2R R9, SR_TID.X ;  /* 0x0000000000097919 */ /* 0x000e2e0000002100 */
[----:B------:R-:W0:Y:S01]  /*0020*/  LDC.64 R2, c[0x0][0x380] ;  /* 0x0000e000ff027b82 */ /* 0x000e220000000a00 */
[----:B------:R-:W1:Y:S07]  /*0030*/  LDCU.64 UR4, c[0x0][0x358] ;  /* 0x00006b00ff0477ac */ /* 0x000e6e0008000a00 */
[----:B------:R-:W2:Y:S08]  /*0040*/  LDC.64 R4, c[0x0][0x388] ;  /* 0x0000e200ff047b82 */ /* 0x000eb00000000a00 */
[----:B------:R-:W3:Y:S01]  /*0050*/  LDC.64 R6, c[0x0][0x390] ;  /* 0x0000e400ff067b82 */ /* 0x000ee20000000a00 */
[----:B0-----:R-:W-:-:S04]  /*0060*/  IMAD.WIDE.U32 R2, R9, 0x4, R2 ;  /* 0x0000000409027825 */ /* 0x001fc800078e0002 */
[C---:B--2---:R-:W-:Y:S02]  /*0070*/  IMAD.WIDE.U32 R4, R9.reuse, 0x4, R4 ;  /* 0x0000000409047825 */ /* 0x044fe400078e0004 */
[----:B-1----:R-:W2:Y:S04]  /*0080*/  LDG.E R2, desc[UR4][R2.64] ;  /* 0x0000000402027981 */ /* 0x002ea8000c1e1900 */
[----:B------:R-:W2:Y:S01]  /*0090*/  LDG.E R5, desc[UR4][R4.64] ;  /* 0x0000000404057981 */ /* 0x000ea2000c1e1900 */
[----:B---3--:R-:W-:-:S04]  /*00a0*/  IMAD.WIDE.U32 R6, R9, 0x4, R6 ;  /* 0x0000000409067825 */ /* 0x008fc800078e0006 */
[----:B--2---:R-:W-:-:S05]  /*00b0*/  IMAD R9, R2, R5, RZ ;  /* 0x0000000502097224 */ /* 0x004fca00078e02ff */
[----:B------:R-:W-:Y:S01]  /*00c0*/  STG.E desc[UR4][R6.64], R9 ;  /* 0x0000000906007986 */ /* 0x000fe2000c101904 */
[----:B------:R-:W-:Y:S05]  /*00d0*/  EXIT ;  /* 0x000000000000794d */ /* 0x000fea0003800000 */
.L_x_0:
[----:B------:R-:W-:-:S00]  /*00e0*/  BRA `(.L_x_0) ;  /* 0xfffffffc00fc7947 */ /* 0x000fc0000383ffff */
[----:B------:R-:W-:-:S00]  /*00f0*/  NOP ;  /* 0x0000000000007918 */ /* 0x000fc00000000000 */
        /* <DEDUP_REMOVED lines=8> */
.L_x_1:


//--------------------- .nv.shared.reserved.0     --------------------------
	.section	.nv.shared.reserved.0,"aw",@nobits
	.weak		__nv_reservedSMEM_offset_0_alias
	.size		__nv_reservedSMEM_offset_0_alias, 0, 64
	.other		__nv_reservedSMEM_offset_0_alias,@"STO_CUDA_RESERVED_SHARED STV_DEFAULT"
__nv_reservedSMEM_offset_0_alias:
	.zero		0
	.zero		64


//--------------------- .nv.constant0._Z21normal_multiplicationPiS_S_ --------------------------
	.section	.nv.constant0._Z21normal_multiplicationPiS_S_,"a",@progbits
	.sectionflags	@""
	.align	4
.nv.constant0._Z21normal_multiplicationPiS_S_:
	.zero		920


//--------------------- SYMBOLS --------------------------

	.type		.nv.reservedSmem.offset0,@object
	.size		.nv.reservedSmem.offset0,0x4
